	.headerflags	@"EF_CUDA_TEXMODE_UNIFIED EF_CUDA_64BIT_ADDRESS EF_CUDA_ACCELERATORS EF_CUDA_SM90 EF_CUDA_VIRTUAL_SM(EF_CUDA_SM90)"
	.elftype	@"ET_EXEC"


//--------------------- .nv.info                  --------------------------
	.section	.nv.info,"",@"SHT_CUDA_INFO"
	.align	4


	//----- nvinfo : EIATTR_REGCOUNT
	.align		4
        /*0000*/ 	.byte	0x04, 0x2f
        /*0002*/ 	.short	(.L_3 - .L_2)
	.align		4
.L_2:
        /*0004*/ 	.word	index@(triton_poi_fused__native_batch_norm_legit_no_training_relu_52)
        /*0008*/ 	.word	0x00000022


	//----- nvinfo : EIATTR_MIN_STACK_SIZE
	.align		4
.L_3:
        /*000c*/ 	.byte	0x04, 0x12
        /*000e*/ 	.short	(.L_5 - .L_4)
	.align		4
.L_4:
        /*0010*/ 	.word	index@(triton_poi_fused__native_batch_norm_legit_no_training_relu_52)
        /*0014*/ 	.word	0x00000000


	//----- nvinfo : EIATTR_FRAME_SIZE
	.align		4
.L_5:
        /*0018*/ 	.byte	0x04, 0x11
        /*001a*/ 	.short	(.L_7 - .L_6)
	.align		4
.L_6:
        /*001c*/ 	.word	index@(triton_poi_fused__native_batch_norm_legit_no_training_relu_52)
        /*0020*/ 	.word	0x00000000


	//----- nvinfo : EIATTR_MIN_STACK_SIZE
	.align		4
.L_7:
        /*0024*/ 	.byte	0x04, 0x12
        /*0026*/ 	.short	(.L_9 - .L_8)
	.align		4
.L_8:
        /*0028*/ 	.word	index@(triton_poi_fused__native_batch_norm_legit_no_training_relu_52)
        /*002c*/ 	.word	0x00000000
.L_9:


//--------------------- .nv.info.triton_poi_fused__native_batch_norm_legit_no_training_relu_52 --------------------------
	.section	.nv.info.triton_poi_fused__native_batch_norm_legit_no_training_relu_52,"",@"SHT_CUDA_INFO"
	.sectionflags	@""
	.align	4


	//----- nvinfo : EIATTR_CUDA_API_VERSION
	.align		4
        /*0000*/ 	.byte	0x04, 0x37
        /*0002*/ 	.short	(.L_11 - .L_10)
.L_10:
        /*0004*/ 	.word	0x0000007c


	//----- nvinfo : EIATTR_KPARAM_INFO
	.align		4
.L_11:
        /*0008*/ 	.byte	0x04, 0x17
        /*000a*/ 	.short	(.L_13 - .L_12)
.L_12:
        /*000c*/ 	.word	0x00000000
        /*0010*/ 	.short	0x0007
        /*0012*/ 	.short	0x0034
        /*0014*/ 	.byte	0x00, 0xf0, 0x11, 0x00


	//----- nvinfo : EIATTR_KPARAM_INFO
	.align		4
.L_13:
        /*0018*/ 	.byte	0x04, 0x17
        /*001a*/ 	.short	(.L_15 - .L_14)
.L_14:
        /*001c*/ 	.word	0x00000000
        /*0020*/ 	.short	0x0006
        /*0022*/ 	.short	0x0030
        /*0024*/ 	.byte	0x00, 0xf0, 0x11, 0x00


	//----- nvinfo : EIATTR_KPARAM_INFO
	.align		4
.L_15:
        /*0028*/ 	.byte	0x04, 0x17
        /*002a*/ 	.short	(.L_17 - .L_16)
.L_16:
        /*002c*/ 	.word	0x00000000
        /*0030*/ 	.short	0x0005
        /*0032*/ 	.short	0x0028
        /*0034*/ 	.byte	0x00, 0xf4, 0x21, 0x00


	//----- nvinfo : EIATTR_KPARAM_INFO
	.align		4
.L_17:
        /*0038*/ 	.byte	0x04, 0x17
        /*003a*/ 	.short	(.L_19 - .L_18)
.L_18:
        /*003c*/ 	.word	0x00000000
        /*0040*/ 	.short	0x0004
        /*0042*/ 	.short	0x0020
        /*0044*/ 	.byte	0x00, 0xf4, 0x21, 0x00


	//----- nvinfo : EIATTR_KPARAM_INFO
	.align		4
.L_19:
        /*0048*/ 	.byte	0x04, 0x17
        /*004a*/ 	.short	(.L_21 - .L_20)
.L_20:
        /*004c*/ 	.word	0x00000000
        /*0050*/ 	.short	0x0003
        /*0052*/ 	.short	0x0018
        /*0054*/ 	.byte	0x00, 0xf4, 0x21, 0x00


	//----- nvinfo : EIATTR_KPARAM_INFO
	.align		4
.L_21:
        /*0058*/ 	.byte	0x04, 0x17
        /*005a*/ 	.short	(.L_23 - .L_22)
.L_22:
        /*005c*/ 	.word	0x00000000
        /*0060*/ 	.short	0x0002
        /*0062*/ 	.short	0x0010
        /*0064*/ 	.byte	0x00, 0xf4, 0x21, 0x00


	//----- nvinfo : EIATTR_KPARAM_INFO
	.align		4
.L_23:
        /*0068*/ 	.byte	0x04, 0x17
        /*006a*/ 	.short	(.L_25 - .L_24)
.L_24:
        /*006c*/ 	.word	0x00000000
        /*0070*/ 	.short	0x0001
        /*0072*/ 	.short	0x0008
        /*0074*/ 	.byte	0x00, 0xf4, 0x21, 0x00


	//----- nvinfo : EIATTR_KPARAM_INFO
	.align		4
.L_25:
        /*0078*/ 	.byte	0x04, 0x17
        /*007a*/ 	.short	(.L_27 - .L_26)
.L_26:
        /*007c*/ 	.word	0x00000000
        /*0080*/ 	.short	0x0000
        /*0082*/ 	.short	0x0000
        /*0084*/ 	.byte	0x00, 0xf4, 0x21, 0x00


	//----- nvinfo : EIATTR_SPARSE_MMA_MASK
	.align		4
.L_27:
        /*0088*/ 	.byte	0x03, 0x50
        /*008a*/ 	.short	0x0000


	//----- nvinfo : EIATTR_MAXREG_COUNT
	.align		4
        /*008c*/ 	.byte	0x03, 0x1b
        /*008e*/ 	.short	0x00ff


	//----- nvinfo : EIATTR_EXIT_INSTR_OFFSETS
	.align		4
        /*0090*/ 	.byte	0x04, 0x1c
        /*0092*/ 	.short	(.L_29 - .L_28)


	//   ....[0]....
.L_28:
        /*0094*/ 	.word	0x00001240


	//   ....[1]....
        /*0098*/ 	.word	0x00001310


	//----- nvinfo : EIATTR_REQNTID
	.align		4
.L_29:
        /*009c*/ 	.byte	0x04, 0x10
        /*009e*/ 	.short	(.L_31 - .L_30)
.L_30:
        /*00a0*/ 	.word	0x00000100
        /*00a4*/ 	.word	0x00000001
        /*00a8*/ 	.word	0x00000001


	//----- nvinfo : EIATTR_CBANK_PARAM_SIZE
	.align		4
.L_31:
        /*00ac*/ 	.byte	0x03, 0x19
        /*00ae*/ 	.short	0x0038


	//----- nvinfo : EIATTR_PARAM_CBANK
	.align		4
        /*00b0*/ 	.byte	0x04, 0x0a
        /*00b2*/ 	.short	(.L_33 - .L_32)
	.align		4
.L_32:
        /*00b4*/ 	.word	index@(.nv.constant0.triton_poi_fused__native_batch_norm_legit_no_training_relu_52)
        /*00b8*/ 	.short	0x0210
        /*00ba*/ 	.short	0x0038


	//----- nvinfo : EIATTR_SW_WAR
	.align		4
.L_33:
        /*00bc*/ 	.byte	0x04, 0x36
        /*00be*/ 	.short	(.L_35 - .L_34)
.L_34:
        /*00c0*/ 	.word	0x00000008
.L_35:


//--------------------- .nv.callgraph             --------------------------
	.section	.nv.callgraph,"",@"SHT_CUDA_CALLGRAPH"
	.align	4
	.sectionentsize	8
	.align		4
        /*0000*/ 	.word	0x00000000
	.align		4
        /*0004*/ 	.word	0xffffffff
	.align		4
        /*0008*/ 	.word	0x00000000
	.align		4
        /*000c*/ 	.word	0xfffffffe
	.align		4
        /*0010*/ 	.word	0x00000000
	.align		4
        /*0014*/ 	.word	0xfffffffd
	.align		4
        /*0018*/ 	.word	0x00000000
	.align		4
        /*001c*/ 	.word	0xfffffffc


//--------------------- .nv.constant4             --------------------------
	.section	.nv.constant4,"a",@progbits
	.align	8
	.align		8
.nv.constant4:
        /*0000*/ 	.dword	_$_str
	.align		8
        /*0008*/ 	.dword	_$_str_$_2


//--------------------- .text.triton_poi_fused__native_batch_norm_legit_no_training_relu_52 --------------------------
	.section	.text.triton_poi_fused__native_batch_norm_legit_no_training_relu_52,"ax",@progbits
	.sectionflags	@"SHF_BARRIERS=1"
	.align	128
        .global         triton_poi_fused__native_batch_norm_legit_no_training_relu_52
        .type           triton_poi_fused__native_batch_norm_legit_no_training_relu_52,@function
        .size           triton_poi_fused__native_batch_norm_legit_no_training_relu_52,(.L_x_1 - triton_poi_fused__native_batch_norm_legit_no_training_relu_52)
        .other          triton_poi_fused__native_batch_norm_legit_no_training_relu_52,@"STO_CUDA_ENTRY STV_DEFAULT"
triton_poi_fused__native_batch_norm_legit_no_training_relu_52:
.text.triton_poi_fused__native_batch_norm_legit_no_training_relu_52:
[----:B------:R-:W0:Y:S01]  /*0000*/  LDC R1, c[0x0][0x28] ;  /* 0x00000a00ff017b82 */ /* 0x000e220000000800 */
[----:B------:R-:W1:Y:S07]  /*0010*/  S2R R2, SR_CTAID.Y ;  /* 0x0000000000027919 */ /* 0x000e6e0000002600 */
[----:B------:R-:W2:Y:S01]  /*0020*/  LDC.64 R30, c[0x0][0x210] ;  /* 0x00008400ff1e7b82 */ /* 0x000ea20000000a00 */
[----:B------:R-:W-:Y:S02]  /*0030*/  CS2R R4, SRZ ;  /* 0x0000000000047805 */ /* 0x000fe4000001ff00 */
[----:B------:R-:W-:Y:S01]  /*0040*/  CS2R R6, SRZ ;  /* 0x0000000000067805 */ /* 0x000fe2000001ff00 */
[----:B------:R-:W3:Y:S01]  /*0050*/  S2R R8, SR_TID.X ;  /* 0x0000000000087919 */ /* 0x000ee20000002100 */
[----:B------:R-:W-:Y:S01]  /*0060*/  ULDC.64 UR6, c[0x0][0x208] ;  /* 0x0000820000067ab9 */ /* 0x000fe20000000a00 */
[----:B------:R-:W4:Y:S02]  /*0070*/  S2R R10, SR_CTAID.X ;  /* 0x00000000000a7919 */ /* 0x000f240000002500 */
[----:B------:R-:W5:Y:S01]  /*0080*/  LDC.64 R28, c[0x0][0x218] ;  /* 0x00008600ff1c7b82 */ /* 0x000f620000000a00 */
[----:B-1----:R-:W-:-:S02]  /*0090*/  IMAD.SHL.U32 R2, R2, 0x40, RZ ;  /* 0x0000004002027824 */ /* 0x002fc400078e00ff */
[----:B---3--:R-:W-:-:S05]  /*00a0*/  IMAD.SHL.U32 R21, R8, 0x4, RZ ;  /* 0x0000000408157824 */ /* 0x008fca00078e00ff */
[----:B------:R-:W-:-:S04]  /*00b0*/  LOP3.LUT R24, R2, 0x3c, R21, 0xf8, !PT ;  /* 0x0000003c02187812 */ /* 0x000fc800078ef815 */
[C---:B------:R-:W-:Y:S01]  /*00c0*/  ISETP.GE.AND P0, PT, R24.reuse, 0x300, PT ;  /* 0x000003001800780c */ /* 0x040fe20003f06270 */
[----:B------:R-:W-:-:S05]  /*00d0*/  IMAD.HI R0, R24, 0x2aaaaaab, RZ ;  /* 0x2aaaaaab18007827 */ /* 0x000fca00078e02ff */
[----:B------:R-:W-:-:S04]  /*00e0*/  SHF.R.U32.HI R3, RZ, 0x1f, R0 ;  /* 0x0000001fff037819 */ /* 0x000fc80000011600 */
[----:B------:R-:W-:Y:S01]  /*00f0*/  LEA.HI.SX32 R15, R0, R3, 0x1b ;  /* 0x00000003000f7211 */ /* 0x000fe200078fdaff */
[----:B----4-:R-:W-:Y:S01]  /*0100*/  IMAD.SHL.U32 R0, R10, 0x40, RZ ;  /* 0x000000400a007824 */ /* 0x010fe200078e00ff */
[----:B------:R-:W-:Y:S02]  /*0110*/  SHF.R.U32.HI R3, RZ, 0x4, R8 ;  /* 0x00000004ff037819 */ /* 0x000fe40000011608 */
[----:B------:R-:W-:Y:S02]  /*0120*/  CS2R R8, SRZ ;  /* 0x0000000000087805 */ /* 0x000fe4000001ff00 */
[----:B------:R-:W-:Y:S01]  /*0130*/  CS2R R10, SRZ ;  /* 0x00000000000a7805 */ /* 0x000fe2000001ff00 */
[----:B------:R-:W-:Y:S01]  /*0140*/  IMAD R24, R15, -0xc0, R24 ;  /* 0xffffff400f187824 */ /* 0x000fe200078e0218 */
[----:B------:R-:W-:-:S03]  /*0150*/  SGXT.U32 R3, R3, 0x4 ;  /* 0x000000040303781a */ /* 0x000fc60000000000 */
[----:B------:R-:W-:Y:S01]  /*0160*/  IMAD R15, R15, 0x3000, R24 ;  /* 0x000030000f0f7824 */ /* 0x000fe200078e0218 */
[----:B------:R-:W-:Y:S02]  /*0170*/  LOP3.LUT R12, R0, R3, RZ, 0xfc, !PT ;  /* 0x00000003000c7212 */ /* 0x000fe400078efcff */
[----:B------:R-:W-:Y:S02]  /*0180*/  LOP3.LUT R13, R0, 0x10, R3, 0xfe, !PT ;  /* 0x00000010000d7812 */ /* 0x000fe400078efe03 */
[C---:B------:R-:W-:Y:S01]  /*0190*/  ISETP.LT.AND P1, PT, R12.reuse, 0x40, !P0 ;  /* 0x000000400c00780c */ /* 0x040fe20004721270 */
[--C-:B------:R-:W-:Y:S01]  /*01a0*/  IMAD R19, R12, 0xc0, R15.reuse ;  /* 0x000000c00c137824 */ /* 0x100fe200078e020f */
[C---:B------:R-:W-:Y:S01]  /*01b0*/  ISETP.LT.AND P2, PT, R13.reuse, 0x40, !P0 ;  /* 0x000000400d00780c */ /* 0x040fe20004741270 */
[----:B------:R-:W-:Y:S01]  /*01c0*/  IMAD R23, R13, 0xc0, R15 ;  /* 0x000000c00d177824 */ /* 0x000fe200078e020f */
[----:B------:R-:W-:Y:S01]  /*01d0*/  LOP3.LUT R27, R0, 0x20, R3, 0xfe, !PT ;  /* 0x00000020001b7812 */ /* 0x000fe200078efe03 */
[----:B--2---:R-:W-:Y:S01]  /*01e0*/  IMAD.WIDE R18, R19, 0x4, R30 ;  /* 0x0000000413127825 */ /* 0x004fe200078e021e */
[----:B------:R-:W-:-:S02]  /*01f0*/  LOP3.LUT R14, R0, 0x30, R3, 0xfe, !PT ;  /* 0x00000030000e7812 */ /* 0x000fc400078efe03 */
[C---:B------:R-:W-:Y:S01]  /*0200*/  ISETP.LT.AND P3, PT, R27.reuse, 0x40, !P0 ;  /* 0x000000401b00780c */ /* 0x040fe20004761270 */
[----:B------:R-:W-:Y:S01]  /*0210*/  IMAD R27, R27, 0xc0, R15 ;  /* 0x000000c01b1b7824 */ /* 0x000fe200078e020f */
[C---:B------:R-:W-:Y:S01]  /*0220*/  ISETP.LT.AND P4, PT, R14.reuse, 0x40, !P0 ;  /* 0x000000400e00780c */ /* 0x040fe20004781270 */
[----:B------:R-:W-:Y:S01]  /*0230*/  IMAD.WIDE R22, R23, 0x4, R30 ;  /* 0x0000000417167825 */ /* 0x000fe200078e021e */
[----:B------:R-:W-:Y:S01]  /*0240*/  CS2R R12, SRZ ;  /* 0x00000000000c7805 */ /* 0x000fe2000001ff00 */
[----:B------:R1:W2:Y:S02]  /*0250*/  @P1 LDG.E.EL.128 R4, desc[UR6][R18.64] ;  /* 0x0000000612041981 */ /* 0x0002a4000c2e1d00 */
[----:B------:R-:W-:Y:S01]  /*0260*/  IMAD R17, R14, 0xc0, R15 ;  /* 0x000000c00e117824 */ /* 0x000fe200078e020f */
[----:B------:R-:W-:Y:S01]  /*0270*/  LOP3.LUT R0, R0, 0x3c, R21, 0xf8, !PT ;  /* 0x0000003c00007812 */ /* 0x000fe200078ef815 */
[----:B------:R-:W-:Y:S01]  /*0280*/  IMAD.WIDE R26, R27, 0x4, R30 ;  /* 0x000000041b1a7825 */ /* 0x000fe200078e021e */
[----:B------:R3:W4:Y:S01]  /*0290*/  @P2 LDG.E.EL.128 R8, desc[UR6][R22.64] ;  /* 0x0000000616082981 */ /* 0x000722000c2e1d00 */
[----:B------:R-:W-:-:S02]  /*02a0*/  CS2R R14, SRZ ;  /* 0x00000000000e7805 */ /* 0x000fc4000001ff00 */
[----:B------:R-:W-:Y:S01]  /*02b0*/  CS2R R20, SRZ ;  /* 0x0000000000147805 */ /* 0x000fe2000001ff00 */
[----:B------:R-:W-:Y:S01]  /*02c0*/  IMAD.WIDE R30, R17, 0x4, R30 ;  /* 0x00000004111e7825 */ /* 0x000fe200078e021e */
[----:B------:R-:W-:Y:S02]  /*02d0*/  CS2R R16, SRZ ;  /* 0x0000000000107805 */ /* 0x000fe4000001ff00 */
[----:B-1----:R-:W-:Y:S01]  /*02e0*/  CS2R R18, SRZ ;  /* 0x0000000000127805 */ /* 0x002fe2000001ff00 */
[----:B-----5:R-:W-:Y:S01]  /*02f0*/  IMAD.WIDE R28, R24, 0x4, R28 ;  /* 0x00000004181c7825 */ /* 0x020fe200078e021c */
[----:B------:R1:W5:Y:S01]  /*0300*/  @P3 LDG.E.EL.128 R12, desc[UR6][R26.64] ;  /* 0x000000061a0c3981 */ /* 0x000362000c2e1d00 */
[----:B---3--:R-:W-:-:S03]  /*0310*/  CS2R R22, SRZ ;  /* 0x0000000000167805 */ /* 0x008fc6000001ff00 */
[----:B------:R-:W3:Y:S04]  /*0320*/  @P4 LDG.E.EL.128 R16, desc[UR6][R30.64] ;  /* 0x000000061e104981 */ /* 0x000ee8000c2e1d00 */
[----:B------:R-:W2:Y:S01]  /*0330*/  @!P0 LDG.E.EL.128 R20, desc[UR6][R28.64] ;  /* 0x000000061c148981 */ /* 0x000ea2000c2e1d00 */
[----:B-1----:R-:W1:Y:S02]  /*0340*/  LDC.64 R26, c[0x0][0x220] ;  /* 0x00008800ff1a7b82 */ /* 0x002e640000000a00 */
[----:B-1----:R-:W-:-:S04]  /*0350*/  IMAD.WIDE R26, R24, 0x4, R26 ;  /* 0x00000004181a7825 */ /* 0x002fc800078e021a */
[C---:B--2---:R-:W-:Y:S01]  /*0360*/  FADD R4, -R20.reuse, R4 ;  /* 0x0000000414047221 */ /* 0x044fe20000000100 */
[C---:B----4-:R-:W-:Y:S01]  /*0370*/  FADD R25, -R20.reuse, R8 ;  /* 0x0000000814197221 */ /* 0x050fe20000000100 */
[C---:B-----5:R-:W-:Y:S01]  /*0380*/  FADD R12, -R20.reuse, R12 ;  /* 0x0000000c140c7221 */ /* 0x060fe20000000100 */
[----:B---3--:R-:W-:Y:S01]  /*0390*/  FADD R16, -R20, R16 ;  /* 0x0000001014107221 */ /* 0x008fe20000000100 */
[C---:B------:R-:W-:Y:S01]  /*03a0*/  FADD R5, -R21.reuse, R5 ;  /* 0x0000000515057221 */ /* 0x040fe20000000100 */
[C---:B------:R-:W-:Y:S01]  /*03b0*/  FADD R20, -R21.reuse, R9 ;  /* 0x0000000915147221 */ /* 0x040fe20000000100 */
[C---:B------:R-:W-:Y:S01]  /*03c0*/  FADD R13, -R21.reuse, R13 ;  /* 0x0000000d150d7221 */ /* 0x040fe20000000100 */
[----:B------:R-:W-:Y:S01]  /*03d0*/  FADD R17, -R21, R17 ;  /* 0x0000001115117221 */ /* 0x000fe20000000100 */
[C---:B------:R-:W-:Y:S01]  /*03e0*/  FADD R6, -R22.reuse, R6 ;  /* 0x0000000616067221 */ /* 0x040fe20000000100 */
[C---:B------:R-:W-:Y:S01]  /*03f0*/  FADD R21, -R22.reuse, R10 ;  /* 0x0000000a16157221 */ /* 0x040fe20000000100 */
[C---:B------:R-:W-:Y:S01]  /*0400*/  FADD R14, -R22.reuse, R14 ;  /* 0x0000000e160e7221 */ /* 0x040fe20000000100 */
[----:B------:R-:W-:Y:S01]  /*0410*/  FADD R18, -R22, R18 ;  /* 0x0000001216127221 */ /* 0x000fe20000000100 */
[----:B------:R-:W-:Y:S01]  /*0420*/  FADD R22, -R23, R11 ;  /* 0x0000000b17167221 */ /* 0x000fe20000000100 */
[----:B------:R-:W-:-:S02]  /*0430*/  CS2R R8, SRZ ;  /* 0x0000000000087805 */ /* 0x000fc4000001ff00 */
[----:B------:R-:W-:-:S06]  /*0440*/  CS2R R10, SRZ ;  /* 0x00000000000a7805 */ /* 0x000fcc000001ff00 */
[----:B------:R-:W2:Y:S01]  /*0450*/  @!P0 LDG.E.EL.128 R8, desc[UR6][R26.64] ;  /* 0x000000061a088981 */ /* 0x000ea2000c2e1d00 */
[C---:B------:R-:W-:Y:S01]  /*0460*/  FADD R7, -R23.reuse, R7 ;  /* 0x0000000717077221 */ /* 0x040fe20000000100 */
[C---:B------:R-:W-:Y:S01]  /*0470*/  FADD R15, -R23.reuse, R15 ;  /* 0x0000000f170f7221 */ /* 0x040fe20000000100 */
[----:B------:R-:W-:Y:S01]  /*0480*/  FADD R19, -R23, R19 ;  /* 0x0000001317137221 */ /* 0x000fe20000000100 */
[----:B--2---:R-:W-:-:S04]  /*0490*/  FADD R30, R8, 0.0010000000474974513054 ;  /* 0x3a83126f081e7421 */ /* 0x004fc80000000000 */
[----:B------:R1:W2:Y:S01]  /*04a0*/  MUFU.SQRT R8, R30 ;  /* 0x0000001e00087308 */ /* 0x0002a20000002000 */
[----:B------:R-:W-:Y:S01]  /*04b0*/  FADD R23, R10, 0.0010000000474974513054 ;  /* 0x3a83126f0a177421 */ /* 0x000fe20000000000 */
[----:B------:R-:W-:Y:S01]  /*04c0*/  FADD R9, R9, 0.0010000000474974513054 ;  /* 0x3a83126f09097421 */ /* 0x000fe20000000000 */
[----:B------:R-:W-:-:S05]  /*04d0*/  FADD R11, R11, 0.0010000000474974513054 ;  /* 0x3a83126f0b0b7421 */ /* 0x000fca0000000000 */
[----:B------:R-:W3:Y:S01]  /*04e0*/  MUFU.SQRT R28, R9 ;  /* 0x00000009001c7308 */ /* 0x000ee20000002000 */
[----:B-1----:R-:W1:Y:S01]  /*04f0*/  LDC.64 R30, c[0x0][0x230] ;  /* 0x00008c00ff1e7b82 */ /* 0x002e620000000a00 */
[----:B--2---:R-:W-:-:S06]  /*0500*/  FSETP.GT.AND P6, PT, R8, 8.50705917302346158658e+37, PT ;  /* 0x7e8000000800780b */ /* 0x004fcc0003fc4000 */
[----:B------:R-:W2:Y:S01]  /*0510*/  MUFU.SQRT R29, R11 ;  /* 0x0000000b001d7308 */ /* 0x000ea20000002000 */
[----:B------:R-:W-:-:S07]  /*0520*/  FSETP.GEU.AND P1, PT, R8, 1.175494350822287508e-38, PT ;  /* 0x008000000800780b */ /* 0x000fce0003f2e000 */
[----:B------:R-:W4:Y:S01]  /*0530*/  MUFU.SQRT R23, R23 ;  /* 0x0000001700177308 */ /* 0x000f220000002000 */
[----:B------:R-:W-:Y:S01]  /*0540*/  IMAD.MOV.U32 R10, RZ, RZ, 0x3e800000 ;  /* 0x3e800000ff0a7424 */ /* 0x000fe200078e00ff */
[----:B---3--:R-:W-:Y:S01]  /*0550*/  FSETP.GT.AND P2, PT, R28, 8.50705917302346158658e+37, PT ;  /* 0x7e8000001c00780b */ /* 0x008fe20003f44000 */
[----:B------:R-:W-:-:S03]  /*0560*/  @P6 FMUL R8, R8, 0.25 ;  /* 0x3e80000008086820 */ /* 0x000fc60000400000 */
[----:B------:R-:W-:Y:S02]  /*0570*/  FSEL R26, R10, 1, P6 ;  /* 0x3f8000000a1a7808 */ /* 0x000fe40003000000 */
[C---:B--2---:R-:W-:Y:S01]  /*0580*/  FSETP.GT.AND P6, PT, R29.reuse, 8.50705917302346158658e+37, PT ;  /* 0x7e8000001d00780b */ /* 0x044fe20003fc4000 */
[----:B------:R-:W-:Y:S01]  /*0590*/  @!P1 FMUL R8, R8, 16777216 ;  /* 0x4b80000008089820 */ /* 0x000fe20000400000 */
[----:B------:R-:W-:Y:S01]  /*05a0*/  FSETP.GEU.AND P3, PT, R28, 1.175494350822287508e-38, PT ;  /* 0x008000001c00780b */ /* 0x000fe20003f6e000 */
[----:B------:R-:W-:Y:S01]  /*05b0*/  @!P1 FMUL R26, R26, 16777216 ;  /* 0x4b8000001a1a9820 */ /* 0x000fe20000400000 */
[----:B------:R-:W-:Y:S02]  /*05c0*/  FSETP.GEU.AND P1, PT, R29, 1.175494350822287508e-38, PT ;  /* 0x008000001d00780b */ /* 0x000fe40003f2e000 */
[C---:B----4-:R-:W-:Y:S02]  /*05d0*/  FSETP.GT.AND P4, PT, R23.reuse, 8.50705917302346158658e+37, PT ;  /* 0x7e8000001700780b */ /* 0x050fe40003f84000 */
[----:B------:R-:W-:Y:S01]  /*05e0*/  FSETP.GEU.AND P5, PT, R23, 1.175494350822287508e-38, PT ;  /* 0x008000001700780b */ /* 0x000fe20003fae000 */
[----:B------:R-:W2:Y:S01]  /*05f0*/  MUFU.RCP R9, R8 ;  /* 0x0000000800097308 */ /* 0x000ea20000001000 */
[----:B------:R-:W-:-:S03]  /*0600*/  @P2 FMUL R28, R28, 0.25 ;  /* 0x3e8000001c1c2820 */ /* 0x000fc60000400000 */
[----:B------:R-:W-:Y:S02]  /*0610*/  @P6 FMUL R29, R29, 0.25 ;  /* 0x3e8000001d1d6820 */ /* 0x000fe40000400000 */
[----:B------:R-:W-:Y:S02]  /*0620*/  @!P3 FMUL R28, R28, 16777216 ;  /* 0x4b8000001c1cb820 */ /* 0x000fe40000400000 */
[----:B------:R-:W-:Y:S02]  /*0630*/  @!P1 FMUL R29, R29, 16777216 ;  /* 0x4b8000001d1d9820 */ /* 0x000fe40000400000 */
[----:B------:R-:W-:-:S04]  /*0640*/  @P4 FMUL R23, R23, 0.25 ;  /* 0x3e80000017174820 */ /* 0x000fc80000400000 */
[----:B------:R-:W-:Y:S01]  /*0650*/  @!P5 FMUL R23, R23, 16777216 ;  /* 0x4b8000001717d820 */ /* 0x000fe20000400000 */
[----:B------:R-:W3:Y:S01]  /*0660*/  MUFU.RCP R28, R28 ;  /* 0x0000001c001c7308 */ /* 0x000ee20000001000 */
[----:B--2---:R-:W-:Y:S01]  /*0670*/  FMUL R9, R9, R26 ;  /* 0x0000001a09097220 */ /* 0x004fe20000400000 */
[----:B------:R-:W-:-:S06]  /*0680*/  FSEL R11, R10, 1, P2 ;  /* 0x3f8000000a0b7808 */ /* 0x000fcc0001000000 */
[----:B------:R-:W2:Y:S01]  /*0690*/  MUFU.RCP R27, R23 ;  /* 0x00000017001b7308 */ /* 0x000ea20000001000 */
[C---:B------:R-:W-:Y:S02]  /*06a0*/  FSEL R26, R10.reuse, 1, P4 ;  /* 0x3f8000000a1a7808 */ /* 0x040fe40002000000 */
[----:B------:R-:W-:-:S05]  /*06b0*/  FSEL R10, R10, 1, P6 ;  /* 0x3f8000000a0a7808 */ /* 0x000fca0003000000 */
[----:B------:R-:W4:Y:S01]  /*06c0*/  MUFU.RCP R29, R29 ;  /* 0x0000001d001d7308 */ /* 0x000f220000001000 */
[----:B------:R-:W-:Y:S01]  /*06d0*/  @!P3 FMUL R11, R11, 16777216 ;  /* 0x4b8000000b0bb820 */ /* 0x000fe20000400000 */
[----:B------:R-:W-:Y:S01]  /*06e0*/  @!P5 FMUL R26, R26, 16777216 ;  /* 0x4b8000001a1ad820 */ /* 0x000fe20000400000 */
[----:B------:R-:W-:Y:S02]  /*06f0*/  @!P1 FMUL R10, R10, 16777216 ;  /* 0x4b8000000a0a9820 */ /* 0x000fe40000400000 */
[----:B---3--:R-:W-:Y:S01]  /*0700*/  FMUL R8, R28, R11 ;  /* 0x0000000b1c087220 */ /* 0x008fe20000400000 */
[----:B--2---:R-:W-:Y:S01]  /*0710*/  FMUL R27, R27, R26 ;  /* 0x0000001a1b1b7220 */ /* 0x004fe20000400000 */
[----:B----4-:R-:W-:Y:S02]  /*0720*/  FMUL R26, R29, R10 ;  /* 0x0000000a1d1a7220 */ /* 0x010fe40000400000 */
[----:B------:R-:W2:Y:S01]  /*0730*/  LDC.64 R10, c[0x0][0x228] ;  /* 0x00008a00ff0a7b82 */ /* 0x000ea20000000a00 */
[C---:B------:R-:W-:Y:S01]  /*0740*/  FMUL R18, R27.reuse, R18 ;  /* 0x000000121b127220 */ /* 0x040fe20000400000 */
[C---:B------:R-:W-:Y:S01]  /*0750*/  FMUL R19, R26.reuse, R19 ;  /* 0x000000131a137220 */ /* 0x040fe20000400000 */
[C---:B------:R-:W-:Y:S01]  /*0760*/  FMUL R23, R26.reuse, R15 ;  /* 0x0000000f1a177220 */ /* 0x040fe20000400000 */
[C---:B------:R-:W-:Y:S01]  /*0770*/  FMUL R22, R26.reuse, R22 ;  /* 0x000000161a167220 */ /* 0x040fe20000400000 */
[----:B------:R-:W-:Y:S01]  /*0780*/  FMUL R7, R26, R7 ;  /* 0x000000071a077220 */ /* 0x000fe20000400000 */
[C---:B------:R-:W-:Y:S01]  /*0790*/  FMUL R26, R27.reuse, R14 ;  /* 0x0000000e1b1a7220 */ /* 0x040fe20000400000 */
[C---:B------:R-:W-:Y:S01]  /*07a0*/  FMUL R21, R27.reuse, R21 ;  /* 0x000000151b157220 */ /* 0x040fe20000400000 */
[----:B------:R-:W-:Y:S01]  /*07b0*/  FMUL R6, R27, R6 ;  /* 0x000000061b067220 */ /* 0x000fe20000400000 */
        /* <DEDUP_REMOVED lines=8> */
[----:B------:R-:W-:Y:S01]  /*0840*/  CS2R R8, SRZ ;  /* 0x0000000000087805 */ /* 0x000fe2000001ff00 */
[----:B--2---:R-:W-:Y:S01]  /*0850*/  IMAD.WIDE R12, R24, 0x4, R10 ;  /* 0x00000004180c7825 */ /* 0x004fe200078e020a */
[----:B------:R-:W-:-:S02]  /*0860*/  CS2R R10, SRZ ;  /* 0x00000000000a7805 */ /* 0x000fc4000001ff00 */
[----:B------:R-:W-:Y:S01]  /*0870*/  CS2R R14, SRZ ;  /* 0x00000000000e7805 */ /* 0x000fe2000001ff00 */
[----:B-1----:R-:W-:-:S03]  /*0880*/  IMAD.WIDE R30, R24, 0x4, R30 ;  /* 0x00000004181e7825 */ /* 0x002fc600078e021e */
[----:B------:R1:W2:Y:S02]  /*0890*/  @!P0 LDG.E.EL.128 R8, desc[UR6][R12.64] ;  /* 0x000000060c088981 */ /* 0x0002a4000c2e1d00 */
[----:B-1----:R-:W-:-:S06]  /*08a0*/  CS2R R12, SRZ ;  /* 0x00000000000c7805 */ /* 0x002fcc000001ff00 */
[----:B------:R-:W2:Y:S01]  /*08b0*/  @!P0 LDG.E.EL.128 R12, desc[UR6][R30.64] ;  /* 0x000000061e0c8981 */ /* 0x000ea2000c2e1d00 */
[----:B------:R-:W1:Y:S01]  /*08c0*/  S2UR UR5, SR_CgaCtaId ;  /* 0x00000000000579c3 */ /* 0x000e620000008800 */
[----:B------:R-:W-:Y:S02]  /*08d0*/  UMOV UR4, 0x400 ;  /* 0x0000040000047882 */ /* 0x000fe40000000000 */
[----:B-1----:R-:W-:Y:S01]  /*08e0*/  UPRMT UR4, UR5, 0x654, UR4 ;  /* 0x0000065405047896 */ /* 0x002fe20008000004 */
[-CC-:B--2---:R-:W-:Y:S01]  /*08f0*/  FFMA R4, R4, R8.reuse, R12.reuse ;  /* 0x0000000804047223 */ /* 0x184fe2000000000c */
[-CC-:B------:R-:W-:Y:S01]  /*0900*/  FFMA R25, R25, R8.reuse, R12.reuse ;  /* 0x0000000819197223 */ /* 0x180fe2000000000c */
[-CC-:B------:R-:W-:Y:S01]  /*0910*/  FFMA R28, R28, R8.reuse, R12.reuse ;  /* 0x000000081c1c7223 */ /* 0x180fe2000000000c */
[----:B------:R-:W-:Y:S02]  /*0920*/  FFMA R16, R16, R8, R12 ;  /* 0x0000000810107223 */ /* 0x000fe4000000000c */
[----:B------:R-:W1:Y:S01]  /*0930*/  S2R R8, SR_TID.X ;  /* 0x0000000000087919 */ /* 0x000e620000002100 */
[-CC-:B------:R-:W-:Y:S01]  /*0940*/  FFMA R5, R5, R9.reuse, R13.reuse ;  /* 0x0000000905057223 */ /* 0x180fe2000000000d */
[-CC-:B------:R-:W-:Y:S01]  /*0950*/  FFMA R20, R20, R9.reuse, R13.reuse ;  /* 0x0000000914147223 */ /* 0x180fe2000000000d */
[-CC-:B------:R-:W-:Y:S01]  /*0960*/  FFMA R27, R27, R9.reuse, R13.reuse ;  /* 0x000000091b1b7223 */ /* 0x180fe2000000000d */
[----:B------:R-:W-:Y:S01]  /*0970*/  FFMA R17, R17, R9, R13 ;  /* 0x0000000911117223 */ /* 0x000fe2000000000d */
        /* <DEDUP_REMOVED lines=8> */
[----:B------:R-:W-:-:S02]  /*0a00*/  FSETP.GEU.AND P2, PT, R4, RZ, PT ;  /* 0x000000ff0400720b */ /* 0x000fc40003f4e000 */
[----:B------:R-:W-:Y:S01]  /*0a10*/  FSETP.GEU.AND P0, PT, R5, RZ, PT ;  /* 0x000000ff0500720b */ /* 0x000fe20003f0e000 */
[----:B-1----:R-:W-:Y:S01]  /*0a20*/  IMAD.SHL.U32 R9, R8, 0x100, RZ ;  /* 0x0000010008097824 */ /* 0x002fe200078e00ff */
[----:B------:R-:W-:-:S04]  /*0a30*/  SHF.R.U32.HI R10, RZ, 0x4, R8 ;  /* 0x00000004ff0a7819 */ /* 0x000fc80000011608 */
[----:B------:R-:W-:Y:S02]  /*0a40*/  LOP3.LUT R9, R9, 0xf00, RZ, 0xc0, !PT ;  /* 0x00000f0009097812 */ /* 0x000fe400078ec0ff */
[----:B------:R-:W-:Y:S02]  /*0a50*/  SGXT.U32 R10, R10, 0x4 ;  /* 0x000000040a0a781a */ /* 0x000fe40000000000 */
[C---:B------:R-:W-:Y:S02]  /*0a60*/  LOP3.LUT R12, R9.reuse, 0x80, RZ, 0xfc, !PT ;  /* 0x00000080090c7812 */ /* 0x040fe400078efcff */
[C---:B------:R-:W-:Y:S02]  /*0a70*/  LOP3.LUT R10, R9.reuse, R10, RZ, 0xfc, !PT ;  /* 0x0000000a090a7212 */ /* 0x040fe400078efcff */
[C---:B------:R-:W-:Y:S02]  /*0a80*/  LOP3.LUT R11, R9.reuse, 0x40, RZ, 0xfc, !PT ;  /* 0x00000040090b7812 */ /* 0x040fe400078efcff */
[----:B------:R-:W-:-:S02]  /*0a90*/  LOP3.LUT R14, R9, 0xc0, RZ, 0xfc, !PT ;  /* 0x000000c0090e7812 */ /* 0x000fc400078efcff */
[----:B------:R-:W-:Y:S02]  /*0aa0*/  LEA.HI R9, R9, UR4, RZ, 0x1c ;  /* 0x0000000409097c11 */ /* 0x000fe4000f8fe0ff */
[----:B------:R-:W-:-:S03]  /*0ab0*/  LEA.HI R13, R12, UR4, RZ, 0x1c ;  /* 0x000000040c0d7c11 */ /* 0x000fc6000f8fe0ff */
[C---:B------:R-:W-:Y:S02]  /*0ac0*/  IMAD R12, R10.reuse, 0x4, R9 ;  /* 0x000000040a0c7824 */ /* 0x040fe400078e0209 */
[----:B------:R-:W-:Y:S01]  /*0ad0*/  IMAD R9, R10, 0x4, R13 ;  /* 0x000000040a097824 */ /* 0x000fe200078e020d */
[----:B------:R-:W-:Y:S02]  /*0ae0*/  FSEL R13, R4, RZ, P2 ;  /* 0x000000ff040d7208 */ /* 0x000fe40001000000 */
[C---:B------:R-:W-:Y:S02]  /*0af0*/  FSETP.GEU.AND P1, PT, R6.reuse, RZ, PT ;  /* 0x000000ff0600720b */ /* 0x040fe40003f2e000 */
[----:B------:R-:W-:Y:S02]  /*0b00*/  FSEL R4, R5, RZ, P0 ;  /* 0x000000ff05047208 */ /* 0x000fe40000000000 */
[----:B------:R-:W-:Y:S02]  /*0b10*/  FSETP.GEU.AND P0, PT, R7, RZ, PT ;  /* 0x000000ff0700720b */ /* 0x000fe40003f0e000 */
[----:B------:R-:W-:-:S02]  /*0b20*/  FSEL R6, R6, RZ, P1 ;  /* 0x000000ff06067208 */ /* 0x000fc40000800000 */
[----:B------:R-:W-:Y:S02]  /*0b30*/  FSETP.GEU.AND P1, PT, R25, RZ, PT ;  /* 0x000000ff1900720b */ /* 0x000fe40003f2e000 */
[----:B------:R-:W-:Y:S02]  /*0b40*/  FSEL R7, R7, RZ, P0 ;  /* 0x000000ff07077208 */ /* 0x000fe40000000000 */
[----:B------:R-:W-:Y:S02]  /*0b50*/  FSETP.GEU.AND P0, PT, R21, RZ, PT ;  /* 0x000000ff1500720b */ /* 0x000fe40003f0e000 */
[----:B------:R-:W-:Y:S02]  /*0b60*/  LEA.HI R11, R11, UR4, RZ, 0x1c ;  /* 0x000000040b0b7c11 */ /* 0x000fe4000f8fe0ff */
[----:B------:R-:W-:Y:S02]  /*0b70*/  LEA.HI R15, R14, UR4, RZ, 0x1c ;  /* 0x000000040e0f7c11 */ /* 0x000fe4000f8fe0ff */
[----:B------:R-:W-:-:S02]  /*0b80*/  FSEL R25, R25, RZ, P1 ;  /* 0x000000ff19197208 */ /* 0x000fc40000800000 */
[----:B------:R-:W-:Y:S02]  /*0b90*/  FSETP.GEU.AND P1, PT, R22, RZ, PT ;  /* 0x000000ff1600720b */ /* 0x000fe40003f2e000 */
[----:B------:R-:W-:Y:S02]  /*0ba0*/  FSEL R14, R21, RZ, P0 ;  /* 0x000000ff150e7208 */ /* 0x000fe40000000000 */
[----:B------:R-:W-:Y:S01]  /*0bb0*/  FSETP.GEU.AND P0, PT, R28, RZ, PT ;  /* 0x000000ff1c00720b */ /* 0x000fe20003f0e000 */
[----:B------:R1:W-:Y:S01]  /*0bc0*/  STS [R12], R13 ;  /* 0x0000000d0c007388 */ /* 0x0003e20000000800 */
[----:B------:R-:W-:Y:S02]  /*0bd0*/  LEA R11, R10, R11, 0x2 ;  /* 0x0000000b0a0b7211 */ /* 0x000fe400078e10ff */
[----:B------:R-:W-:Y:S02]  /*0be0*/  FSEL R5, R22, RZ, P1 ;  /* 0x000000ff16057208 */ /* 0x000fe40000800000 */
[----:B------:R-:W-:-:S02]  /*0bf0*/  FSETP.GEU.AND P1, PT, R27, RZ, PT ;  /* 0x000000ff1b00720b */ /* 0x000fc40003f2e000 */
[----:B------:R-:W-:Y:S02]  /*0c00*/  FSETP.GEU.AND P2, PT, R20, RZ, PT ;  /* 0x000000ff1400720b */ /* 0x000fe40003f4e000 */
[----:B-1----:R-:W-:Y:S02]  /*0c10*/  FSEL R13, R28, RZ, P0 ;  /* 0x000000ff1c0d7208 */ /* 0x002fe40000000000 */
[C---:B------:R-:W-:Y:S01]  /*0c20*/  FSETP.GEU.AND P0, PT, R23.reuse, RZ, PT ;  /* 0x000000ff1700720b */ /* 0x040fe20003f0e000 */
[----:B------:R-:W-:Y:S01]  /*0c30*/  IMAD R10, R10, 0x4, R15 ;  /* 0x000000040a0a7824 */ /* 0x000fe200078e020f */
[----:B------:R1:W-:Y:S01]  /*0c40*/  STS [R11+0x100], R4 ;  /* 0x000100040b007388 */ /* 0x0003e20000000800 */
[----:B------:R-:W-:Y:S02]  /*0c50*/  FSEL R20, R20, RZ, P2 ;  /* 0x000000ff14147208 */ /* 0x000fe40001000000 */
[----:B------:R-:W-:Y:S01]  /*0c60*/  FSEL R23, R23, RZ, P0 ;  /* 0x000000ff17177208 */ /* 0x000fe20000000000 */
[----:B------:R2:W-:Y:S01]  /*0c70*/  STS [R9+0x200], R6 ;  /* 0x0002000609007388 */ /* 0x0005e20000000800 */
[----:B------:R-:W-:-:S02]  /*0c80*/  FSETP.GEU.AND P2, PT, R26, RZ, PT ;  /* 0x000000ff1a00720b */ /* 0x000fc40003f4e000 */
[----:B------:R-:W-:Y:S02]  /*0c90*/  FSETP.GEU.AND P0, PT, R17, RZ, PT ;  /* 0x000000ff1100720b */ /* 0x000fe40003f0e000 */
[----:B-1----:R-:W-:Y:S02]  /*0ca0*/  FSEL R4, R27, RZ, P1 ;  /* 0x000000ff1b047208 */ /* 0x002fe40000800000 */
[----:B------:R-:W-:Y:S01]  /*0cb0*/  FSETP.GEU.AND P1, PT, R16, RZ, PT ;  /* 0x000000ff1000720b */ /* 0x000fe20003f2e000 */
[----:B------:R1:W-:Y:S01]  /*0cc0*/  STS [R10+0x300], R7 ;  /* 0x000300070a007388 */ /* 0x0003e20000000800 */
[----:B------:R-:W-:Y:S02]  /*0cd0*/  FSEL R26, R26, RZ, P2 ;  /* 0x000000ff1a1a7208 */ /* 0x000fe40001000000 */
[----:B--2---:R-:W-:Y:S01]  /*0ce0*/  FSEL R6, R17, RZ, P0 ;  /* 0x000000ff11067208 */ /* 0x004fe20000000000 */
[----:B------:R-:W-:Y:S01]  /*0cf0*/  STS [R12+0x40], R25 ;  /* 0x000040190c007388 */ /* 0x000fe20000000800 */
[----:B------:R-:W-:-:S03]  /*0d00*/  FSETP.GEU.AND P0, PT, R19, RZ, PT ;  /* 0x000000ff1300720b */ /* 0x000fc60003f0e000 */
[----:B------:R-:W-:Y:S01]  /*0d10*/  STS [R11+0x140], R20 ;  /* 0x000140140b007388 */ /* 0x000fe20000000800 */
[----:B-1----:R-:W-:Y:S02]  /*0d20*/  FSEL R7, R16, RZ, P1 ;  /* 0x000000ff10077208 */ /* 0x002fe40000800000 */
[----:B------:R-:W-:Y:S01]  /*0d30*/  FSETP.GEU.AND P1, PT, R18, RZ, PT ;  /* 0x000000ff1200720b */ /* 0x000fe20003f2e000 */
[----:B------:R-:W-:Y:S01]  /*0d40*/  STS [R9+0x240], R14 ;  /* 0x0002400e09007388 */ /* 0x000fe20000000800 */
[----:B------:R-:W-:-:S03]  /*0d50*/  IMAD.SHL.U32 R16, R8, 0x4, RZ ;  /* 0x0000000408107824 */ /* 0x000fc600078e00ff */
[----:B------:R1:W-:Y:S01]  /*0d60*/  STS [R10+0x340], R5 ;  /* 0x000340050a007388 */ /* 0x0003e20000000800 */
[----:B------:R-:W-:-:S03]  /*0d70*/  FSEL R18, R18, RZ, P1 ;  /* 0x000000ff12127208 */ /* 0x000fc60000800000 */
[----:B------:R-:W-:Y:S04]  /*0d80*/  STS [R12+0x80], R13 ;  /* 0x0000800d0c007388 */ /* 0x000fe80000000800 */
[----:B------:R2:W-:Y:S01]  /*0d90*/  STS [R11+0x180], R4 ;  /* 0x000180040b007388 */ /* 0x0005e20000000800 */
[----:B-1----:R-:W-:-:S03]  /*0da0*/  FSEL R5, R19, RZ, P0 ;  /* 0x000000ff13057208 */ /* 0x002fc60000000000 */
[----:B------:R-:W-:Y:S04]  /*0db0*/  STS [R9+0x280], R26 ;  /* 0x0002801a09007388 */ /* 0x000fe80000000800 */
[----:B------:R-:W-:Y:S01]  /*0dc0*/  STS [R10+0x380], R23 ;  /* 0x000380170a007388 */ /* 0x000fe20000000800 */
[----:B------:R-:W-:-:S03]  /*0dd0*/  LOP3.LUT R16, R16, 0x3fc, RZ, 0xc0, !PT ;  /* 0x000003fc10107812 */ /* 0x000fc600078ec0ff */
[----:B------:R1:W-:Y:S04]  /*0de0*/  STS [R12+0xc0], R7 ;  /* 0x0000c0070c007388 */ /* 0x0003e80000000800 */
[----:B------:R-:W-:Y:S04]  /*0df0*/  STS [R11+0x1c0], R6 ;  /* 0x0001c0060b007388 */ /* 0x000fe80000000800 */
[----:B------:R3:W-:Y:S04]  /*0e00*/  STS [R9+0x2c0], R18 ;  /* 0x0002c01209007388 */ /* 0x0007e80000000800 */
[----:B------:R-:W-:Y:S01]  /*0e10*/  STS [R10+0x3c0], R5 ;  /* 0x0003c0050a007388 */ /* 0x000fe20000000800 */
[----:B--2---:R-:W-:-:S02]  /*0e20*/  LOP3.LUT R4, R16, 0x400, RZ, 0xfc, !PT ;  /* 0x0000040010047812 */ /* 0x004fc400078efcff */
[----:B------:R-:W-:Y:S02]  /*0e30*/  LOP3.LUT R13, R16, 0x800, RZ, 0xfc, !PT ;  /* 0x00000800100d7812 */ /* 0x000fe400078efcff */
[----:B------:R-:W-:Y:S02]  /*0e40*/  SHF.R.U32.HI R8, RZ, 0x2, R8 ;  /* 0x00000002ff087819 */ /* 0x000fe40000011608 */
[----:B------:R-:W-:Y:S02]  /*0e50*/  SHF.R.U32.HI R4, RZ, 0x4, R4 ;  /* 0x00000004ff047819 */ /* 0x000fe40000011604 */
[----:B------:R-:W-:Y:S02]  /*0e60*/  SHF.R.U32.HI R13, RZ, 0x4, R13 ;  /* 0x00000004ff0d7819 */ /* 0x000fe4000001160d */
[----:B------:R-:W-:Y:S02]  /*0e70*/  LOP3.LUT R8, R8, 0x3c, RZ, 0xc0, !PT ;  /* 0x0000003c08087812 */ /* 0x000fe400078ec0ff */
[----:B------:R-:W-:-:S02]  /*0e80*/  LOP3.LUT R4, R4, 0x7c, RZ, 0xc0, !PT ;  /* 0x0000007c04047812 */ /* 0x000fc400078ec0ff */
[----:B------:R-:W-:Y:S01]  /*0e90*/  LOP3.LUT R13, R13, 0xbc, RZ, 0xc0, !PT ;  /* 0x000000bc0d0d7812 */ /* 0x000fe200078ec0ff */
[----:B-1----:R-:W-:Y:S02]  /*0ea0*/  VIADD R7, R8, UR4 ;  /* 0x0000000408077c36 */ /* 0x002fe40008000000 */
[----:B---3--:R-:W-:Y:S01]  /*0eb0*/  VIADD R9, R4, UR4 ;  /* 0x0000000404097c36 */ /* 0x008fe20008000000 */
[----:B------:R-:W-:Y:S01]  /*0ec0*/  IADD3 R13, R13, UR4, RZ ;  /* 0x000000040d0d7c10 */ /* 0x000fe2000fffe0ff */
[C---:B------:R-:W-:Y:S01]  /*0ed0*/  IMAD R17, R16.reuse, 0x4, R7 ;  /* 0x0000000410117824 */ /* 0x040fe200078e0207 */
[----:B------:R-:W-:Y:S01]  /*0ee0*/  BAR.SYNC.DEFER_BLOCKING 0x0 ;  /* 0x0000000000007b1d */ /* 0x000fe20000010000 */
[C---:B------:R-:W-:Y:S02]  /*0ef0*/  IMAD R24, R16.reuse, 0x4, R9 ;  /* 0x0000000410187824 */ /* 0x040fe400078e0209 */
[----:B------:R-:W-:Y:S01]  /*0f00*/  IMAD R27, R16, 0x4, R13 ;  /* 0x00000004101b7824 */ /* 0x000fe200078e020d */
[----:B------:R-:W-:-:S02]  /*0f10*/  LOP3.LUT R19, R2, 0x20, R3, 0xfe, !PT ;  /* 0x0000002002137812 */ /* 0x000fc400078efe03 */
[----:B------:R-:W-:Y:S02]  /*0f20*/  LOP3.LUT R20, R2, 0x10, R3, 0xfe, !PT ;  /* 0x0000001002147812 */ /* 0x000fe400078efe03 */
[----:B------:R-:W-:Y:S01]  /*0f30*/  LOP3.LUT R18, R2, R3, RZ, 0xfc, !PT ;  /* 0x0000000302127212 */ /* 0x000fe200078efcff */
[----:B------:R-:W-:-:S04]  /*0f40*/  IMAD.HI R22, R19, 0x2aaaaaab, RZ ;  /* 0x2aaaaaab13167827 */ /* 0x000fc800078e02ff */
[----:B------:R-:W-:Y:S01]  /*0f50*/  IMAD.HI R21, R20, 0x2aaaaaab, RZ ;  /* 0x2aaaaaab14157827 */ /* 0x000fe200078e02ff */
[----:B------:R-:W-:Y:S04]  /*0f60*/  LDS R4, [R17] ;  /* 0x0000000011047984 */ /* 0x000fe80000000800 */
[----:B------:R-:W-:Y:S04]  /*0f70*/  LDS R5, [R17+0x4] ;  /* 0x0000040011057984 */ /* 0x000fe80000000800 */
[----:B------:R-:W-:Y:S04]  /*0f80*/  LDS R6, [R17+0x8] ;  /* 0x0000080011067984 */ /* 0x000fe80000000800 */
[----:B------:R1:W2:Y:S04]  /*0f90*/  LDS R7, [R17+0xc] ;  /* 0x00000c0011077984 */ /* 0x0002a80000000800 */
[----:B------:R-:W-:Y:S04]  /*0fa0*/  LDS R8, [R24+0x1000] ;  /* 0x0010000018087984 */ /* 0x000fe80000000800 */
[----:B------:R-:W-:Y:S04]  /*0fb0*/  LDS R9, [R24+0x1004] ;  /* 0x0010040018097984 */ /* 0x000fe80000000800 */
[----:B------:R-:W-:Y:S04]  /*0fc0*/  LDS R10, [R24+0x1008] ;  /* 0x00100800180a7984 */ /* 0x000fe80000000800 */
[----:B------:R3:W4:Y:S04]  /*0fd0*/  LDS R11, [R24+0x100c] ;  /* 0x00100c00180b7984 */ /* 0x0007280000000800 */
[----:B------:R-:W-:Y:S04]  /*0fe0*/  LDS R12, [R27+0x2000] ;  /* 0x002000001b0c7984 */ /* 0x000fe80000000800 */
[----:B------:R-:W-:Y:S04]  /*0ff0*/  LDS R13, [R27+0x2004] ;  /* 0x002004001b0d7984 */ /* 0x000fe80000000800 */
[----:B------:R-:W-:Y:S04]  /*1000*/  LDS R14, [R27+0x2008] ;  /* 0x002008001b0e7984 */ /* 0x000fe80000000800 */
[----:B------:R5:W2:Y:S01]  /*1010*/  LDS R15, [R27+0x200c] ;  /* 0x00200c001b0f7984 */ /* 0x000aa20000000800 */
[----:B------:R-:W-:Y:S01]  /*1020*/  IMAD.HI R25, R18, 0x2aaaaaab, RZ ;  /* 0x2aaaaaab12197827 */ /* 0x000fe200078e02ff */
[----:B-1----:R-:W-:-:S02]  /*1030*/  LOP3.LUT R17, R2, 0x30, R3, 0xfe, !PT ;  /* 0x0000003002117812 */ /* 0x002fc400078efe03 */
[----:B------:R-:W1:Y:S01]  /*1040*/  LDC.64 R2, c[0x0][0x238] ;  /* 0x00008e00ff027b82 */ /* 0x000e620000000a00 */
[----:B------:R-:W-:Y:S02]  /*1050*/  SHF.R.U32.HI R23, RZ, 0x1f, R22 ;  /* 0x0000001fff177819 */ /* 0x000fe40000011616 */
[----:B---3--:R-:W-:Y:S02]  /*1060*/  SHF.R.U32.HI R24, RZ, 0x1f, R21 ;  /* 0x0000001fff187819 */ /* 0x008fe40000011615 */
[----:B------:R-:W-:Y:S02]  /*1070*/  SHF.R.U32.HI R26, RZ, 0x1f, R25 ;  /* 0x0000001fff1a7819 */ /* 0x000fe40000011619 */
[----:B------:R-:W-:Y:S02]  /*1080*/  LEA.HI.SX32 R22, R22, R23, 0x1b ;  /* 0x0000001716167211 */ /* 0x000fe400078fdaff */
[----:B------:R-:W-:Y:S02]  /*1090*/  LEA.HI.SX32 R21, R21, R24, 0x1b ;  /* 0x0000001815157211 */ /* 0x000fe400078fdaff */
[----:B------:R-:W-:-:S02]  /*10a0*/  LEA.HI.SX32 R23, R25, R26, 0x1b ;  /* 0x0000001a19177211 */ /* 0x000fc400078fdaff */
[----:B------:R-:W-:Y:S01]  /*10b0*/  ISETP.GE.AND P0, PT, R0, 0x40, PT ;  /* 0x000000400000780c */ /* 0x000fe20003f06270 */
[----:B------:R-:W-:Y:S02]  /*10c0*/  IMAD R25, R21, -0xc0, R20 ;  /* 0xffffff4015197824 */ /* 0x000fe400078e0214 */
[----:B-----5:R-:W-:Y:S01]  /*10d0*/  IMAD R27, R23, -0xc0, R18 ;  /* 0xffffff40171b7824 */ /* 0x020fe200078e0212 */
[----:B------:R-:W-:Y:S01]  /*10e0*/  ISETP.LT.AND P1, PT, R19, 0x300, !P0 ;  /* 0x000003001300780c */ /* 0x000fe20004721270 */
[----:B------:R-:W-:Y:S01]  /*10f0*/  IMAD R19, R22, -0xc0, R19 ;  /* 0xffffff4016137824 */ /* 0x000fe200078e0213 */
[----:B------:R-:W-:Y:S01]  /*1100*/  ISETP.LT.AND P3, PT, R18, 0x300, !P0 ;  /* 0x000003001200780c */ /* 0x000fe20004761270 */
[--C-:B------:R-:W-:Y:S01]  /*1110*/  IMAD R18, R27, 0x40, R0.reuse ;  /* 0x000000401b127824 */ /* 0x100fe200078e0200 */
[----:B------:R-:W-:Y:S02]  /*1120*/  ISETP.LT.AND P2, PT, R20, 0x300, !P0 ;  /* 0x000003001400780c */ /* 0x000fe40004741270 */
[----:B------:R-:W-:Y:S01]  /*1130*/  LEA R20, R25, R0, 0x6 ;  /* 0x0000000019147211 */ /* 0x000fe200078e30ff */
[----:B------:R-:W-:Y:S01]  /*1140*/  IMAD R19, R19, 0x40, R0 ;  /* 0x0000004013137824 */ /* 0x000fe200078e0200 */
[----:B------:R-:W-:Y:S01]  /*1150*/  LOP3.LUT R24, R16, 0xc00, RZ, 0xfc, !PT ;  /* 0x00000c0010187812 */ /* 0x000fe200078efcff */
[----:B------:R-:W-:Y:S01]  /*1160*/  IMAD R23, R23, 0x20000, R18 ;  /* 0x0002000017177824 */ /* 0x000fe200078e0212 */
[----:B------:R-:W-:Y:S01]  /*1170*/  ISETP.LT.AND P0, PT, R17, 0x300, !P0 ;  /* 0x000003001100780c */ /* 0x000fe20004701270 */
[----:B------:R-:W-:Y:S01]  /*1180*/  IMAD R21, R21, 0x20000, R20 ;  /* 0x0002000015157824 */ /* 0x000fe200078e0214 */
[----:B------:R-:W-:Y:S01]  /*1190*/  SHF.R.U32.HI R24, RZ, 0x4, R24 ;  /* 0x00000004ff187819 */ /* 0x000fe20000011618 */
[----:B------:R-:W-:-:S02]  /*11a0*/  IMAD R25, R22, 0x20000, R19 ;  /* 0x0002000016197824 */ /* 0x000fc400078e0213 */
[----:B-1----:R-:W-:Y:S01]  /*11b0*/  IMAD.WIDE R18, R23, 0x4, R2 ;  /* 0x0000000417127825 */ /* 0x002fe200078e0202 */
[----:B------:R-:W-:-:S03]  /*11c0*/  LOP3.LUT R24, R24, 0xfc, RZ, 0xc0, !PT ;  /* 0x000000fc18187812 */ /* 0x000fc600078ec0ff */
[----:B------:R-:W-:Y:S01]  /*11d0*/  IMAD.WIDE R20, R21, 0x4, R2 ;  /* 0x0000000415147825 */ /* 0x000fe200078e0202 */
[----:B------:R-:W-:-:S03]  /*11e0*/  IADD3 R27, R24, UR4, RZ ;  /* 0x00000004181b7c10 */ /* 0x000fc6000fffe0ff */
[----:B------:R-:W-:Y:S01]  /*11f0*/  IMAD.WIDE R22, R25, 0x4, R2 ;  /* 0x0000000419167825 */ /* 0x000fe200078e0202 */
[----:B--2---:R1:W-:Y:S04]  /*1200*/  @P3 STG.E.128 desc[UR6][R18.64], R4 ;  /* 0x0000000412003986 */ /* 0x0043e8000c101d06 */
[----:B----4-:R1:W-:Y:S01]  /*1210*/  @P2 STG.E.128 desc[UR6][R20.64], R8 ;  /* 0x0000000814002986 */ /* 0x0103e2000c101d06 */
[----:B------:R-:W-:-:S03]  /*1220*/  IMAD R27, R16, 0x4, R27 ;  /* 0x00000004101b7824 */ /* 0x000fc600078e021b */
[----:B0-----:R1:W-:Y:S01]  /*1230*/  @P1 STG.E.128 desc[UR6][R22.64], R12 ;  /* 0x0000000c16001986 */ /* 0x0013e2000c101d06 */
[----:B------:R-:W-:Y:S05]  /*1240*/  @!P0 EXIT ;  /* 0x000000000000894d */ /* 0x000fea0003800000 */
[----:B-1----:R-:W-:Y:S01]  /*1250*/  LDS R4, [R27+0x3000] ;  /* 0x003000001b047984 */ /* 0x002fe20000000800 */
[----:B------:R-:W-:-:S03]  /*1260*/  IMAD.HI R8, R17, 0x2aaaaaab, RZ ;  /* 0x2aaaaaab11087827 */ /* 0x000fc600078e02ff */
[----:B------:R-:W-:Y:S02]  /*1270*/  LDS R5, [R27+0x3004] ;  /* 0x003004001b057984 */ /* 0x000fe40000000800 */
[----:B------:R-:W-:Y:S02]  /*1280*/  SHF.R.U32.HI R9, RZ, 0x1f, R8 ;  /* 0x0000001fff097819 */ /* 0x000fe40000011608 */
[----:B------:R-:W-:Y:S02]  /*1290*/  LDS R6, [R27+0x3008] ;  /* 0x003008001b067984 */ /* 0x000fe40000000800 */
[----:B------:R-:W-:Y:S02]  /*12a0*/  LEA.HI.SX32 R8, R8, R9, 0x1b ;  /* 0x0000000908087211 */ /* 0x000fe400078fdaff */
[----:B------:R-:W0:Y:S03]  /*12b0*/  LDS R7, [R27+0x300c] ;  /* 0x00300c001b077984 */ /* 0x000e260000000800 */
[----:B------:R-:W-:-:S04]  /*12c0*/  IMAD R17, R8, -0xc0, R17 ;  /* 0xffffff4008117824 */ /* 0x000fc800078e0211 */
[----:B------:R-:W-:-:S04]  /*12d0*/  IMAD R17, R17, 0x40, R0 ;  /* 0x0000004011117824 */ /* 0x000fc800078e0200 */
[----:B------:R-:W-:-:S04]  /*12e0*/  IMAD R17, R8, 0x20000, R17 ;  /* 0x0002000008117824 */ /* 0x000fc800078e0211 */
[----:B------:R-:W-:-:S05]  /*12f0*/  IMAD.WIDE R2, R17, 0x4, R2 ;  /* 0x0000000411027825 */ /* 0x000fca00078e0202 */
[----:B0-----:R-:W-:Y:S01]  /*1300*/  STG.E.128 desc[UR6][R2.64], R4 ;  /* 0x0000000402007986 */ /* 0x001fe2000c101d06 */
[----:B------:R-:W-:Y:S05]  /*1310*/  EXIT ;  /* 0x000000000000794d */ /* 0x000fea0003800000 */
.L_x_0:
[----:B------:R-:W-:-:S00]  /*1320*/  BRA `(.L_x_0) ;  /* 0xfffffffc00fc7947 */ /* 0x000fc0000383ffff */
[----:B------:R-:W-:-:S00]  /*1330*/  NOP ;  /* 0x0000000000007918 */ /* 0x000fc00000000000 */
        /* <DEDUP_REMOVED lines=12> */
.L_x_1:


//--------------------- .nv.global.init           --------------------------
	.section	.nv.global.init,"aw",@progbits
.nv.global.init:
	.type		_$_str,@object
	.size		_$_str,(_$_str_$_2 - _$_str)
_$_str:
        /*0000*/ 	.byte	0x5f, 0x5f, 0x43, 0x55, 0x44, 0x41, 0x5f, 0x46, 0x54, 0x5a, 0x00
	.type		_$_str_$_2,@object
	.size		_$_str_$_2,(.L_1 - _$_str_$_2)
_$_str_$_2:
        /*000b*/ 	.byte	0x5f, 0x5f, 0x43, 0x55, 0x44, 0x41, 0x5f, 0x50, 0x52, 0x45, 0x43, 0x5f, 0x53, 0x51, 0x52, 0x54
        /*001b*/ 	.byte	0x00
.L_1:


//--------------------- .nv.shared.triton_poi_fused__native_batch_norm_legit_no_training_relu_52 --------------------------
	.section	.nv.shared.triton_poi_fused__native_batch_norm_legit_no_training_relu_52,"aw",@nobits
	.sectionflags	@""
	.align	16
	.zero		1024


//--------------------- .nv.constant0.triton_poi_fused__native_batch_norm_legit_no_training_relu_52 --------------------------
	.section	.nv.constant0.triton_poi_fused__native_batch_norm_legit_no_training_relu_52,"a",@progbits
	.sectionflags	@""
	.align	4
.nv.constant0.triton_poi_fused__native_batch_norm_legit_no_training_relu_52:
	.zero		584
